//
// Generated by NVIDIA NVVM Compiler
//
// Compiler Build ID: CL-36424714
// Cuda compilation tools, release 13.0, V13.0.88
// Based on NVVM 20.0.0
//

.version 9.0
.target sm_100
.address_size 64

	// .globl	_Z15vector_productoPfS_S_i

.visible .entry _Z15vector_productoPfS_S_i(
	.param .u64 .ptr .align 1 _Z15vector_productoPfS_S_i_param_0,
	.param .u64 .ptr .align 1 _Z15vector_productoPfS_S_i_param_1,
	.param .u64 .ptr .align 1 _Z15vector_productoPfS_S_i_param_2,
	.param .u32 _Z15vector_productoPfS_S_i_param_3
)
{
	.reg .pred 	%p<2>;
	.reg .b32 	%r<6>;
	.reg .b32 	%f<4>;
	.reg .b64 	%rd<11>;

	ld.param.u64 	%rd1, [_Z15vector_productoPfS_S_i_param_0];
	ld.param.u64 	%rd2, [_Z15vector_productoPfS_S_i_param_1];
	ld.param.u64 	%rd3, [_Z15vector_productoPfS_S_i_param_2];
	ld.param.u32 	%r2, [_Z15vector_productoPfS_S_i_param_3];
	mov.u32 	%r3, %ntid.x;
	mov.u32 	%r4, %ctaid.x;
	mov.u32 	%r5, %tid.x;
	mad.lo.s32 	%r1, %r3, %r4, %r5;
	setp.ge.s32 	%p1, %r1, %r2;
	@%p1 bra 	$L__BB0_2;
	cvta.to.global.u64 	%rd4, %rd1;
	cvta.to.global.u64 	%rd5, %rd2;
	cvta.to.global.u64 	%rd6, %rd3;
	mul.wide.s32 	%rd7, %r1, 4;
	add.s64 	%rd8, %rd4, %rd7;
	ld.global.f32 	%f1, [%rd8];
	add.s64 	%rd9, %rd5, %rd7;
	ld.global.f32 	%f2, [%rd9];
	add.f32 	%f3, %f1, %f2;
	add.s64 	%rd10, %rd6, %rd7;
	st.global.f32 	[%rd10], %f3;
$L__BB0_2:
	ret;

}


// ===== COMPILED SASS (sm_100) =====

	.target	sm_100

	.elftype	@"ET_EXEC"


//--------------------- .note.nv.tkinfo           --------------------------
	.section	.note.nv.tkinfo,"",@"SHT_NOTE"
	.sectionflags	@"SHF_NOTE_NV_TKINFO"
	.tkinfo
        /*0018*/ 	.word	0x00000002
        /*0030*/ 	.string	""
        /*0030*/ 	.string	"ptxas"
        /*0030*/ 	.string	"Cuda compilation tools, release 13.0, V13.0.88"
        /*0030*/ 	.string	"Build cuda_13.0.r13.0/compiler.36424714_0"
        /*0030*/ 	.string	"-arch sm_100 -m 64 "



//--------------------- .note.nv.cuinfo           --------------------------
	.section	.note.nv.cuinfo,"",@"SHT_NOTE"
	.sectionflags	@"SHF_NOTE_NV_CUINFO"
        /*0018*/ 	.short	0x0002
        /*001a*/ 	.short	0x0064
        /*001c*/ 	.short	0x0082
	.zero		2


//--------------------- .nv.info                  --------------------------
	.section	.nv.info,"",@"SHT_CUDA_INFO"
	.align	4


	//----- nvinfo : EIATTR_REGCOUNT
	.align		4
        /*0000*/ 	.byte	0x04, 0x2f
        /*0002*/ 	.short	(.L_1 - .L_0)
	.align		4
.L_0:
        /*0004*/ 	.word	index@(_Z15vector_productoPfS_S_i)
        /*0008*/ 	.word	0x0000000c


	//----- nvinfo : EIATTR_FRAME_SIZE
	.align		4
.L_1:
        /*000c*/ 	.byte	0x04, 0x11
        /*000e*/ 	.short	(.L_3 - .L_2)
	.align		4
.L_2:
        /*0010*/ 	.word	index@(_Z15vector_productoPfS_S_i)
        /*0014*/ 	.word	0x00000000


	//----- nvinfo : EIATTR_MIN_STACK_SIZE
	.align		4
.L_3:
        /*0018*/ 	.byte	0x04, 0x12
        /*001a*/ 	.short	(.L_5 - .L_4)
	.align		4
.L_4:
        /*001c*/ 	.word	index@(_Z15vector_productoPfS_S_i)
        /*0020*/ 	.word	0x00000000
.L_5:


//--------------------- .nv.compat                --------------------------
	.section	.nv.compat,"",@"SHT_CUDA_COMPAT_INFO"
	.align	4
        /*0000*/ 	.byte	0x02, 0x09, 0x00, 0x00, 0x02, 0x02, 0x01, 0x00, 0x02, 0x05, 0x05, 0x00, 0x03, 0x07, 0x01, 0x01
        /*0010*/ 	.byte	0x02, 0x03, 0x00, 0x00, 0x02, 0x06, 0x01, 0x00, 0x04, 0x0b, 0x08, 0x00, 0x09, 0x00, 0x00, 0x00
        /*0020*/ 	.byte	0x00, 0x00, 0x00, 0x00


//--------------------- .nv.info._Z15vector_productoPfS_S_i --------------------------
	.section	.nv.info._Z15vector_productoPfS_S_i,"",@"SHT_CUDA_INFO"
	.sectionflags	@""
	.align	4


	//----- nvinfo : EIATTR_CUDA_API_VERSION
	.align		4
        /*0000*/ 	.byte	0x04, 0x37
        /*0002*/ 	.short	(.L_7 - .L_6)
.L_6:
        /*0004*/ 	.word	0x00000082


	//----- nvinfo : EIATTR_KPARAM_INFO
	.align		4
.L_7:
        /*0008*/ 	.byte	0x04, 0x17
        /*000a*/ 	.short	(.L_9 - .L_8)
.L_8:
        /*000c*/ 	.word	0x00000000
        /*0010*/ 	.short	0x0003
        /*0012*/ 	.short	0x0018
        /*0014*/ 	.byte	0x00, 0xf0, 0x11, 0x00


	//----- nvinfo : EIATTR_KPARAM_INFO
	.align		4
.L_9:
        /*0018*/ 	.byte	0x04, 0x17
        /*001a*/ 	.short	(.L_11 - .L_10)
.L_10:
        /*001c*/ 	.word	0x00000000
        /*0020*/ 	.short	0x0002
        /*0022*/ 	.short	0x0010
        /*0024*/ 	.byte	0x00, 0xf5, 0x21, 0x00


	//----- nvinfo : EIATTR_KPARAM_INFO
	.align		4
.L_11:
        /*0028*/ 	.byte	0x04, 0x17
        /*002a*/ 	.short	(.L_13 - .L_12)
.L_12:
        /*002c*/ 	.word	0x00000000
        /*0030*/ 	.short	0x0001
        /*0032*/ 	.short	0x0008
        /*0034*/ 	.byte	0x00, 0xf5, 0x21, 0x00


	//----- nvinfo : EIATTR_KPARAM_INFO
	.align		4
.L_13:
        /*0038*/ 	.byte	0x04, 0x17
        /*003a*/ 	.short	(.L_15 - .L_14)
.L_14:
        /*003c*/ 	.word	0x00000000
        /*0040*/ 	.short	0x0000
        /*0042*/ 	.short	0x0000
        /*0044*/ 	.byte	0x00, 0xf5, 0x21, 0x00


	//----- nvinfo : EIATTR_SPARSE_MMA_MASK
	.align		4
.L_15:
        /*0048*/ 	.byte	0x03, 0x50
        /*004a*/ 	.short	0x0000


	//----- nvinfo : EIATTR_MAXREG_COUNT
	.align		4
        /*004c*/ 	.byte	0x03, 0x1b
        /*004e*/ 	.short	0x00ff


	//----- nvinfo : EIATTR_MERCURY_ISA_VERSION
	.align		4
        /*0050*/ 	.byte	0x03, 0x5f
        /*0052*/ 	.short	0x0101


	//----- nvinfo : EIATTR_VRC_CTA_INIT_COUNT
	.align		4
        /*0054*/ 	.byte	0x02, 0x4a
	.zero		1
	.zero		1


	//----- nvinfo : EIATTR_EXIT_INSTR_OFFSETS
	.align		4
        /*0058*/ 	.byte	0x04, 0x1c
        /*005a*/ 	.short	(.L_17 - .L_16)


	//   ....[0]....
.L_16:
        /*005c*/ 	.word	0x00000070


	//   ....[1]....
        /*0060*/ 	.word	0x00000130


	//----- nvinfo : EIATTR_CBANK_PARAM_SIZE
	.align		4
.L_17:
        /*0064*/ 	.byte	0x03, 0x19
        /*0066*/ 	.short	0x001c


	//----- nvinfo : EIATTR_PARAM_CBANK
	.align		4
        /*0068*/ 	.byte	0x04, 0x0a
        /*006a*/ 	.short	(.L_19 - .L_18)
	.align		4
.L_18:
        /*006c*/ 	.word	index@(.nv.constant0._Z15vector_productoPfS_S_i)
        /*0070*/ 	.short	0x0380
        /*0072*/ 	.short	0x001c


	//----- nvinfo : EIATTR_SW_WAR
	.align		4
.L_19:
        /*0074*/ 	.byte	0x04, 0x36
        /*0076*/ 	.short	(.L_21 - .L_20)
.L_20:
        /*0078*/ 	.word	0x00000008
.L_21:


//--------------------- .nv.callgraph             --------------------------
	.section	.nv.callgraph,"",@"SHT_CUDA_CALLGRAPH"
	.align	4
	.sectionentsize	8
	.align		4
        /*0000*/ 	.word	0x00000000
	.align		4
        /*0004*/ 	.word	0xffffffff
	.align		4
        /*0008*/ 	.word	0x00000000
	.align		4
        /*000c*/ 	.word	0xfffffffe
	.align		4
        /*0010*/ 	.word	0x00000000
	.align		4
        /*0014*/ 	.word	0xfffffffd
	.align		4
        /*0018*/ 	.word	0x00000000
	.align		4
        /*001c*/ 	.word	0xfffffffc


//--------------------- .text._Z15vector_productoPfS_S_i --------------------------
	.section	.text._Z15vector_productoPfS_S_i,"ax",@progbits
	.align	128
        .global         _Z15vector_productoPfS_S_i
        .type           _Z15vector_productoPfS_S_i,@function
        .size           _Z15vector_productoPfS_S_i,(.L_x_1 - _Z15vector_productoPfS_S_i)
        .other          _Z15vector_productoPfS_S_i,@"STO_CUDA_ENTRY STV_DEFAULT"
_Z15vector_productoPfS_S_i:
.text._Z15vector_productoPfS_S_i:
[----:B------:R-:W-:Y:S01]  /*0000*/  LDC R1, c[0x0][0x37c] ;  /* 0x0000df00ff017b82 */ /* 0x000fe20000000800 */
[----:B------:R-:W0:Y:S01]  /*0010*/  S2R R9, SR_CTAID.X ;  /* 0x0000000000097919 */ /* 0x000e220000002500 */
[----:B------:R-:W0:Y:S01]  /*0020*/  LDCU UR4, c[0x0][0x360] ;  /* 0x00006c00ff0477ac */ /* 0x000e220008000800 */
[----:B------:R-:W0:Y:S01]  /*0030*/  S2R R0, SR_TID.X ;  /* 0x0000000000007919 */ /* 0x000e220000002100 */
[----:B------:R-:W1:Y:S01]  /*0040*/  LDCU UR5, c[0x0][0x398] ;  /* 0x00007300ff0577ac */ /* 0x000e620008000800 */
[----:B0-----:R-:W-:-:S05]  /*0050*/  IMAD R9, R9, UR4, R0 ;  /* 0x0000000409097c24 */ /* 0x001fca000f8e0200 */
[----:B-1----:R-:W-:-:S13]  /*0060*/  ISETP.GE.AND P0, PT, R9, UR5, PT ;  /* 0x0000000509007c0c */ /* 0x002fda000bf06270 */
[----:B------:R-:W-:Y:S05]  /*0070*/  @P0 EXIT ;  /* 0x000000000000094d */ /* 0x000fea0003800000 */
[----:B------:R-:W0:Y:S01]  /*0080*/  LDC.64 R2, c[0x0][0x380] ;  /* 0x0000e000ff027b82 */ /* 0x000e220000000a00 */
[----:B------:R-:W1:Y:S07]  /*0090*/  LDCU.64 UR4, c[0x0][0x358] ;  /* 0x00006b00ff0477ac */ /* 0x000e6e0008000a00 */
[----:B------:R-:W2:Y:S08]  /*00a0*/  LDC.64 R4, c[0x0][0x388] ;  /* 0x0000e200ff047b82 */ /* 0x000eb00000000a00 */
[----:B------:R-:W3:Y:S01]  /*00b0*/  LDC.64 R6, c[0x0][0x390] ;  /* 0x0000e400ff067b82 */ /* 0x000ee20000000a00 */
[----:B0-----:R-:W-:-:S06]  /*00c0*/  IMAD.WIDE R2, R9, 0x4, R2 ;  /* 0x0000000409027825 */ /* 0x001fcc00078e0202 */
[----:B-1----:R-:W4:Y:S01]  /*00d0*/  LDG.E R2, desc[UR4][R2.64] ;  /* 0x0000000402027981 */ /* 0x002f22000c1e1900 */
[----:B--2---:R-:W-:-:S06]  /*00e0*/  IMAD.WIDE R4, R9, 0x4, R4 ;  /* 0x0000000409047825 */ /* 0x004fcc00078e0204 */
[----:B------:R-:W4:Y:S01]  /*00f0*/  LDG.E R5, desc[UR4][R4.64] ;  /* 0x0000000404057981 */ /* 0x000f22000c1e1900 */
[----:B---3--:R-:W-:-:S04]  /*0100*/  IMAD.WIDE R6, R9, 0x4, R6 ;  /* 0x0000000409067825 */ /* 0x008fc800078e0206 */
[----:B----4-:R-:W-:-:S05]  /*0110*/  FADD R9, R2, R5 ;  /* 0x0000000502097221 */ /* 0x010fca0000000000 */
[----:B------:R-:W-:Y:S01]  /*0120*/  STG.E desc[UR4][R6.64], R9 ;  /* 0x0000000906007986 */ /* 0x000fe2000c101904 */
[----:B------:R-:W-:Y:S05]  /*0130*/  EXIT ;  /* 0x000000000000794d */ /* 0x000fea0003800000 */
.L_x_0:
[----:B------:R-:W-:-:S00]  /*0140*/  BRA `(.L_x_0) ;  /* 0xfffffffc00fc7947 */ /* 0x000fc0000383ffff */
[----:B------:R-:W-:-:S00]  /*0150*/  NOP ;  /* 0x0000000000007918 */ /* 0x000fc00000000000 */
        /* <DEDUP_REMOVED lines=10> */
.L_x_1:


//--------------------- .nv.shared.reserved.0     --------------------------
	.section	.nv.shared.reserved.0,"aw",@nobits
	.weak		__nv_reservedSMEM_offset_0_alias
	.size		__nv_reservedSMEM_offset_0_alias, 0, 64
	.other		__nv_reservedSMEM_offset_0_alias,@"STO_CUDA_RESERVED_SHARED STV_DEFAULT"
__nv_reservedSMEM_offset_0_alias:
	.zero		0
	.zero		64


//--------------------- .nv.constant0._Z15vector_productoPfS_S_i --------------------------
	.section	.nv.constant0._Z15vector_productoPfS_S_i,"a",@progbits
	.sectionflags	@""
	.align	4
.nv.constant0._Z15vector_productoPfS_S_i:
	.zero		924


//--------------------- SYMBOLS --------------------------

	.type		.nv.reservedSmem.offset0,@object
	.size		.nv.reservedSmem.offset0,0x4
